	.headerflags	@"EF_CUDA_TEXMODE_UNIFIED EF_CUDA_64BIT_ADDRESS EF_CUDA_SM89 EF_CUDA_VIRTUAL_SM(EF_CUDA_SM89)"
	.elftype	@"ET_EXEC"


//--------------------- .nv.info                  --------------------------
	.section	.nv.info,"",@"SHT_CUDA_INFO"
	.align	4


	//----- nvinfo : EIATTR_REGCOUNT
	.align		4
        /*0000*/ 	.byte	0x04, 0x2f
        /*0002*/ 	.short	(.L_1 - .L_0)
	.align		4
.L_0:
        /*0004*/ 	.word	index@(triton_poi_fused_addmm_clone_permute_view_56)
        /*0008*/ 	.word	0x0000000e


	//----- nvinfo : EIATTR_FRAME_SIZE
	.align		4
.L_1:
        /*000c*/ 	.byte	0x04, 0x11
        /*000e*/ 	.short	(.L_3 - .L_2)
	.align		4
.L_2:
        /*0010*/ 	.word	index@(triton_poi_fused_addmm_clone_permute_view_56)
        /*0014*/ 	.word	0x00000000


	//----- nvinfo : EIATTR_MIN_STACK_SIZE
	.align		4
.L_3:
        /*0018*/ 	.byte	0x04, 0x12
        /*001a*/ 	.short	(.L_5 - .L_4)
	.align		4
.L_4:
        /*001c*/ 	.word	index@(triton_poi_fused_addmm_clone_permute_view_56)
        /*0020*/ 	.word	0x00000000
.L_5:


//--------------------- .nv.info.triton_poi_fused_addmm_clone_permute_view_56 --------------------------
	.section	.nv.info.triton_poi_fused_addmm_clone_permute_view_56,"",@"SHT_CUDA_INFO"
	.sectionflags	@""
	.align	4


	//----- nvinfo : EIATTR_CUDA_API_VERSION
	.align		4
        /*0000*/ 	.byte	0x04, 0x37
        /*0002*/ 	.short	(.L_7 - .L_6)
.L_6:
        /*0004*/ 	.word	0x00000080


	//----- nvinfo : EIATTR_PARAM_CBANK
	.align		4
.L_7:
        /*0008*/ 	.byte	0x04, 0x0a
        /*000a*/ 	.short	(.L_9 - .L_8)
	.align		4
.L_8:
        /*000c*/ 	.word	index@(.nv.constant0.triton_poi_fused_addmm_clone_permute_view_56)
        /*0010*/ 	.short	0x0160
        /*0012*/ 	.short	0x0028


	//----- nvinfo : EIATTR_CBANK_PARAM_SIZE
	.align		4
.L_9:
        /*0014*/ 	.byte	0x03, 0x19
        /*0016*/ 	.short	0x0028


	//----- nvinfo : EIATTR_KPARAM_INFO
	.align		4
        /*0018*/ 	.byte	0x04, 0x17
        /*001a*/ 	.short	(.L_11 - .L_10)
.L_10:
        /*001c*/ 	.word	0x00000000
        /*0020*/ 	.short	0x0004
        /*0022*/ 	.short	0x0020
        /*0024*/ 	.byte	0x00, 0xf4, 0x21, 0x00


	//----- nvinfo : EIATTR_KPARAM_INFO
	.align		4
.L_11:
        /*0028*/ 	.byte	0x04, 0x17
        /*002a*/ 	.short	(.L_13 - .L_12)
.L_12:
        /*002c*/ 	.word	0x00000000
        /*0030*/ 	.short	0x0003
        /*0032*/ 	.short	0x0018
        /*0034*/ 	.byte	0x00, 0xf0, 0x11, 0x00


	//----- nvinfo : EIATTR_KPARAM_INFO
	.align		4
.L_13:
        /*0038*/ 	.byte	0x04, 0x17
        /*003a*/ 	.short	(.L_15 - .L_14)
.L_14:
        /*003c*/ 	.word	0x00000000
        /*0040*/ 	.short	0x0002
        /*0042*/ 	.short	0x0010
        /*0044*/ 	.byte	0x00, 0xf4, 0x21, 0x00


	//----- nvinfo : EIATTR_KPARAM_INFO
	.align		4
.L_15:
        /*0048*/ 	.byte	0x04, 0x17
        /*004a*/ 	.short	(.L_17 - .L_16)
.L_16:
        /*004c*/ 	.word	0x00000000
        /*0050*/ 	.short	0x0001
        /*0052*/ 	.short	0x0008
        /*0054*/ 	.byte	0x00, 0xf4, 0x21, 0x00


	//----- nvinfo : EIATTR_KPARAM_INFO
	.align		4
.L_17:
        /*0058*/ 	.byte	0x04, 0x17
        /*005a*/ 	.short	(.L_19 - .L_18)
.L_18:
        /*005c*/ 	.word	0x00000000
        /*0060*/ 	.short	0x0000
        /*0062*/ 	.short	0x0000
        /*0064*/ 	.byte	0x00, 0xf4, 0x21, 0x00


	//----- nvinfo : EIATTR_MAXREG_COUNT
	.align		4
.L_19:
        /*0068*/ 	.byte	0x03, 0x1b
        /*006a*/ 	.short	0x00ff


	//----- nvinfo : EIATTR_EXIT_INSTR_OFFSETS
	.align		4
        /*006c*/ 	.byte	0x04, 0x1c
        /*006e*/ 	.short	(.L_21 - .L_20)


	//   ....[0]....
.L_20:
        /*0070*/ 	.word	0x000002d0


	//----- nvinfo : EIATTR_REQNTID
	.align		4
.L_21:
        /*0074*/ 	.byte	0x04, 0x10
        /*0076*/ 	.short	(.L_23 - .L_22)
.L_22:
        /*0078*/ 	.word	0x00000100
        /*007c*/ 	.word	0x00000001
        /*0080*/ 	.word	0x00000001
.L_23:


//--------------------- .nv.callgraph             --------------------------
	.section	.nv.callgraph,"",@"SHT_CUDA_CALLGRAPH"
	.align	4
	.sectionentsize	8
	.align		4
        /*0000*/ 	.word	0x00000000
	.align		4
        /*0004*/ 	.word	0xffffffff
	.align		4
        /*0008*/ 	.word	0x00000000
	.align		4
        /*000c*/ 	.word	0xfffffffe
	.align		4
        /*0010*/ 	.word	0x00000000
	.align		4
        /*0014*/ 	.word	0xfffffffd
	.align		4
        /*0018*/ 	.word	0x00000000
	.align		4
        /*001c*/ 	.word	0xfffffffc


//--------------------- .nv.rel.action            --------------------------
	.section	.nv.rel.action,"",@"SHT_CUDA_RELOCINFO"
	.align	8
	.sectionentsize	8
        /*0000*/ 	.byte	0x73, 0x00, 0x00, 0x00, 0x00, 0x00, 0x00, 0x00, 0x00, 0x00, 0x00, 0x11, 0x25, 0x00, 0x05, 0x36


//--------------------- .nv.constant0.triton_poi_fused_addmm_clone_permute_view_56 --------------------------
	.section	.nv.constant0.triton_poi_fused_addmm_clone_permute_view_56,"a",@progbits
	.sectionflags	@""
	.align	4
.nv.constant0.triton_poi_fused_addmm_clone_permute_view_56:
	.zero		392


//--------------------- .text.triton_poi_fused_addmm_clone_permute_view_56 --------------------------
	.section	.text.triton_poi_fused_addmm_clone_permute_view_56,"ax",@progbits
	.sectioninfo	@"SHI_REGISTERS=14"
	.align	128
        .global         triton_poi_fused_addmm_clone_permute_view_56
        .type           triton_poi_fused_addmm_clone_permute_view_56,@function
        .size           triton_poi_fused_addmm_clone_permute_view_56,(.L_x_1 - triton_poi_fused_addmm_clone_permute_view_56)
        .other          triton_poi_fused_addmm_clone_permute_view_56,@"STO_CUDA_ENTRY STV_DEFAULT"
triton_poi_fused_addmm_clone_permute_view_56:
.text.triton_poi_fused_addmm_clone_permute_view_56:
[----:B------:R-:W-:Y:S02]  /*0000*/  IMAD.MOV.U32 R1, RZ, RZ, c[0x0][0x28] ;  /* 0x00000a00ff017624 */ /* 0x000fe400078e00ff */
[----:B------:R-:W0:Y:S01]  /*0010*/  S2R R0, SR_TID.X ;  /* 0x0000000000007919 */ /* 0x000e220000002100 */
[----:B------:R-:W-:-:S03]  /*0020*/  ULDC.64 UR4, c[0x0][0x118] ;  /* 0x0000460000047ab9 */ /* 0x000fc60000000a00 */
[----:B------:R-:W1:Y:S01]  /*0030*/  S2R R5, SR_CTAID.X ;  /* 0x0000000000057919 */ /* 0x000e620000002500 */
[----:B0-----:R-:W-:Y:S01]  /*0040*/  IMAD.SHL.U32 R0, R0, 0x2, RZ ;  /* 0x0000000200007824 */ /* 0x001fe200078e00ff */
[----:B-1----:R-:W-:-:S04]  /*0050*/  SHF.R.S32.HI R3, RZ, 0x16, R5 ;  /* 0x00000016ff037819 */ /* 0x002fc80000011405 */
[----:B------:R-:W-:Y:S02]  /*0060*/  LOP3.LUT R0, R0, 0x1fe, RZ, 0xc0, !PT ;  /* 0x000001fe00007812 */ /* 0x000fe400078ec0ff */
[----:B------:R-:W-:-:S03]  /*0070*/  SGXT R3, R3, 0x1 ;  /* 0x000000010303781a */ /* 0x000fc60000000200 */
[----:B------:R-:W-:-:S04]  /*0080*/  IMAD R0, R5, 0x200, R0 ;  /* 0x0000020005007824 */ /* 0x000fc800078e0200 */
[----:B------:R-:W-:Y:S01]  /*0090*/  IMAD.HI R6, R0, 0x2aaaaaab, RZ ;  /* 0x2aaaaaab00067827 */ /* 0x000fe200078e02ff */
[CC--:B------:R-:W-:Y:S02]  /*00a0*/  LEA.HI R5, R3.reuse, R0.reuse, RZ, 0x8 ;  /* 0x0000000003057211 */ /* 0x0c0fe400078f40ff */
[CC--:B------:R-:W-:Y:S02]  /*00b0*/  LEA.HI R4, R3.reuse, R0.reuse, RZ, 0x4 ;  /* 0x0000000003047211 */ /* 0x0c0fe400078f20ff */
[----:B------:R-:W-:Y:S02]  /*00c0*/  SHF.R.S32.HI R8, RZ, 0x8, R5 ;  /* 0x00000008ff087819 */ /* 0x000fe40000011405 */
[----:B------:R-:W-:Y:S02]  /*00d0*/  SHF.R.S32.HI R2, RZ, 0x1, R0 ;  /* 0x00000001ff027819 */ /* 0x000fe40000011400 */
[----:B------:R-:W-:Y:S01]  /*00e0*/  LEA.HI R7, R3, R0, RZ, 0x5 ;  /* 0x0000000003077211 */ /* 0x000fe200078f28ff */
[----:B------:R-:W-:Y:S01]  /*00f0*/  IMAD.HI R10, R8, 0x55555556, RZ ;  /* 0x55555556080a7827 */ /* 0x000fe200078e02ff */
[----:B------:R-:W-:-:S02]  /*0100*/  SHF.R.S32.HI R5, RZ, 0x4, R4 ;  /* 0x00000004ff057819 */ /* 0x000fc40000011404 */
[----:B------:R-:W-:Y:S02]  /*0110*/  LEA.HI R3, R3, R2, RZ, 0x3 ;  /* 0x0000000203037211 */ /* 0x000fe400078f18ff */
[----:B------:R-:W-:Y:S02]  /*0120*/  SHF.R.S32.HI R9, RZ, 0x5, R7 ;  /* 0x00000005ff097819 */ /* 0x000fe40000011407 */
[----:B------:R-:W-:Y:S02]  /*0130*/  LEA.HI R4, R4, R5, RZ, 0x1 ;  /* 0x0000000504047211 */ /* 0x000fe400078f08ff */
[----:B------:R-:W-:Y:S02]  /*0140*/  SHF.R.U32.HI R7, RZ, 0x1f, R6 ;  /* 0x0000001fff077819 */ /* 0x000fe40000011606 */
[----:B------:R-:W-:Y:S02]  /*0150*/  LOP3.LUT R3, R3, 0x3ffffff8, RZ, 0xc0, !PT ;  /* 0x3ffffff803037812 */ /* 0x000fe400078ec0ff */
[----:B------:R-:W-:-:S02]  /*0160*/  LEA.HI R11, R10, R10, RZ, 0x1 ;  /* 0x0000000a0a0b7211 */ /* 0x000fc400078f08ff */
[----:B------:R-:W-:Y:S01]  /*0170*/  LOP3.LUT R4, R4, 0x7ffffffe, RZ, 0xc0, !PT ;  /* 0x7ffffffe04047812 */ /* 0x000fe200078ec0ff */
[----:B------:R-:W-:Y:S01]  /*0180*/  IMAD.IADD R3, R2, 0x1, -R3 ;  /* 0x0000000102037824 */ /* 0x000fe200078e0a03 */
[----:B------:R-:W-:Y:S01]  /*0190*/  LEA.HI R6, R6, R7, RZ, 0x19 ;  /* 0x0000000706067211 */ /* 0x000fe200078fc8ff */
[----:B------:R-:W-:Y:S01]  /*01a0*/  IMAD R11, R11, -0x3, R8 ;  /* 0xfffffffd0b0b7824 */ /* 0x000fe200078e0208 */
[----:B------:R-:W-:Y:S01]  /*01b0*/  LEA.HI R7, R9, R9, RZ, 0x3 ;  /* 0x0000000909077211 */ /* 0x000fe200078f18ff */
[----:B------:R-:W-:Y:S01]  /*01c0*/  IMAD.IADD R4, R5, 0x1, -R4 ;  /* 0x0000000105047824 */ /* 0x000fe200078e0a04 */
[----:B------:R-:W-:Y:S02]  /*01d0*/  LEA R3, R6, R3, 0x6 ;  /* 0x0000000306037211 */ /* 0x000fe400078e30ff */
[----:B------:R-:W-:Y:S01]  /*01e0*/  LOP3.LUT R2, R7, 0x7fffff8, RZ, 0xc0, !PT ;  /* 0x07fffff807027812 */ /* 0x000fe200078ec0ff */
[----:B------:R-:W-:Y:S02]  /*01f0*/  IMAD R4, R11, 0x2, R4 ;  /* 0x000000020b047824 */ /* 0x000fe400078e0204 */
[----:B------:R-:W-:-:S02]  /*0200*/  IMAD.MOV.U32 R7, RZ, RZ, 0x4 ;  /* 0x00000004ff077424 */ /* 0x000fc400078e00ff */
[----:B------:R-:W-:Y:S01]  /*0210*/  IMAD.IADD R2, R9, 0x1, -R2 ;  /* 0x0000000109027824 */ /* 0x000fe200078e0a02 */
[----:B------:R-:W-:-:S03]  /*0220*/  SHF.L.U32 R4, R4, 0x1, RZ ;  /* 0x0000000104047819 */ /* 0x000fc600000006ff */
[----:B------:R-:W-:-:S04]  /*0230*/  IMAD R3, R2, 0x8, R3 ;  /* 0x0000000802037824 */ /* 0x000fc800078e0203 */
[----:B------:R-:W-:Y:S02]  /*0240*/  IMAD R2, R3, 0xc, R4 ;  /* 0x0000000c03027824 */ /* 0x000fe400078e0204 */
[----:B------:R-:W-:-:S04]  /*0250*/  IMAD.WIDE R4, R4, R7, c[0x0][0x168] ;  /* 0x00005a0004047625 */ /* 0x000fc800078e0207 */
[-C--:B------:R-:W-:Y:S02]  /*0260*/  IMAD.WIDE R2, R2, R7.reuse, c[0x0][0x160] ;  /* 0x0000580002027625 */ /* 0x080fe400078e0207 */
[----:B------:R-:W2:Y:S04]  /*0270*/  LDG.E.EL.64 R4, [R4.64] ;  /* 0x0000000404047981 */ /* 0x000ea8000c2e1b00 */
[----:B------:R-:W2:Y:S01]  /*0280*/  LDG.E.64 R2, [R2.64] ;  /* 0x0000000402027981 */ /* 0x000ea2000c1e1b00 */
[----:B------:R-:W-:Y:S01]  /*0290*/  IMAD.WIDE R6, R0, R7, c[0x0][0x170] ;  /* 0x00005c0000067625 */ /* 0x000fe200078e0207 */
[----:B--2---:R-:W-:Y:S01]  /*02a0*/  FADD R8, R2, R4 ;  /* 0x0000000402087221 */ /* 0x004fe20000000000 */
[----:B------:R-:W-:-:S05]  /*02b0*/  FADD R9, R3, R5 ;  /* 0x0000000503097221 */ /* 0x000fca0000000000 */
[----:B------:R-:W-:Y:S01]  /*02c0*/  STG.E.64 [R6.64], R8 ;  /* 0x0000000806007986 */ /* 0x000fe2000c101b04 */
[----:B------:R-:W-:Y:S05]  /*02d0*/  EXIT ;  /* 0x000000000000794d */ /* 0x000fea0003800000 */
.L_x_0:
[----:B------:R-:W-:-:S00]  /*02e0*/  BRA `(.L_x_0) ;  /* 0xfffffff000007947 */ /* 0x000fc0000383ffff */
[----:B------:R-:W-:-:S00]  /*02f0*/  NOP ;  /* 0x0000000000007918 */ /* 0x000fc00000000000 */
        /* <DEDUP_REMOVED lines=8> */
.L_x_1:
